//
// Generated by NVIDIA NVVM Compiler
//
// Compiler Build ID: CL-36424714
// Cuda compilation tools, release 13.0, V13.0.88
// Based on NVVM 20.0.0
//

.version 9.0
.target sm_100
.address_size 64

	// .globl	_Z6VecAddPfS_S_Pi

.visible .entry _Z6VecAddPfS_S_Pi(
	.param .u64 .ptr .align 1 _Z6VecAddPfS_S_Pi_param_0,
	.param .u64 .ptr .align 1 _Z6VecAddPfS_S_Pi_param_1,
	.param .u64 .ptr .align 1 _Z6VecAddPfS_S_Pi_param_2,
	.param .u64 .ptr .align 1 _Z6VecAddPfS_S_Pi_param_3
)
{
	.reg .b32 	%r<2>;
	.reg .b32 	%f<4>;
	.reg .b64 	%rd<13>;

	ld.param.u64 	%rd1, [_Z6VecAddPfS_S_Pi_param_0];
	ld.param.u64 	%rd2, [_Z6VecAddPfS_S_Pi_param_1];
	ld.param.u64 	%rd3, [_Z6VecAddPfS_S_Pi_param_2];
	ld.param.u64 	%rd4, [_Z6VecAddPfS_S_Pi_param_3];
	cvta.to.global.u64 	%rd5, %rd4;
	cvta.to.global.u64 	%rd6, %rd3;
	cvta.to.global.u64 	%rd7, %rd2;
	cvta.to.global.u64 	%rd8, %rd1;
	mov.u32 	%r1, %tid.x;
	mul.wide.u32 	%rd9, %r1, 4;
	add.s64 	%rd10, %rd8, %rd9;
	ld.global.f32 	%f1, [%rd10];
	add.s64 	%rd11, %rd7, %rd9;
	ld.global.f32 	%f2, [%rd11];
	add.f32 	%f3, %f1, %f2;
	add.s64 	%rd12, %rd6, %rd9;
	st.global.f32 	[%rd12], %f3;
	st.global.u32 	[%rd5], %r1;
	ret;

}


// ===== COMPILED SASS (sm_100) =====

	.target	sm_100

	.elftype	@"ET_EXEC"


//--------------------- .note.nv.tkinfo           --------------------------
	.section	.note.nv.tkinfo,"",@"SHT_NOTE"
	.sectionflags	@"SHF_NOTE_NV_TKINFO"
	.tkinfo
        /*0018*/ 	.word	0x00000002
        /*0030*/ 	.string	""
        /*0030*/ 	.string	"ptxas"
        /*0030*/ 	.string	"Cuda compilation tools, release 13.0, V13.0.88"
        /*0030*/ 	.string	"Build cuda_13.0.r13.0/compiler.36424714_0"
        /*0030*/ 	.string	"-arch sm_100 -m 64 "



//--------------------- .note.nv.cuinfo           --------------------------
	.section	.note.nv.cuinfo,"",@"SHT_NOTE"
	.sectionflags	@"SHF_NOTE_NV_CUINFO"
        /*0018*/ 	.short	0x0002
        /*001a*/ 	.short	0x0064
        /*001c*/ 	.short	0x0082
	.zero		2


//--------------------- .nv.info                  --------------------------
	.section	.nv.info,"",@"SHT_CUDA_INFO"
	.align	4


	//----- nvinfo : EIATTR_REGCOUNT
	.align		4
        /*0000*/ 	.byte	0x04, 0x2f
        /*0002*/ 	.short	(.L_1 - .L_0)
	.align		4
.L_0:
        /*0004*/ 	.word	index@(_Z6VecAddPfS_S_Pi)
        /*0008*/ 	.word	0x00000010


	//----- nvinfo : EIATTR_FRAME_SIZE
	.align		4
.L_1:
        /*000c*/ 	.byte	0x04, 0x11
        /*000e*/ 	.short	(.L_3 - .L_2)
	.align		4
.L_2:
        /*0010*/ 	.word	index@(_Z6VecAddPfS_S_Pi)
        /*0014*/ 	.word	0x00000000


	//----- nvinfo : EIATTR_MIN_STACK_SIZE
	.align		4
.L_3:
        /*0018*/ 	.byte	0x04, 0x12
        /*001a*/ 	.short	(.L_5 - .L_4)
	.align		4
.L_4:
        /*001c*/ 	.word	index@(_Z6VecAddPfS_S_Pi)
        /*0020*/ 	.word	0x00000000
.L_5:


//--------------------- .nv.compat                --------------------------
	.section	.nv.compat,"",@"SHT_CUDA_COMPAT_INFO"
	.align	4
        /*0000*/ 	.byte	0x02, 0x09, 0x00, 0x00, 0x02, 0x02, 0x01, 0x00, 0x02, 0x05, 0x05, 0x00, 0x03, 0x07, 0x01, 0x01
        /*0010*/ 	.byte	0x02, 0x03, 0x00, 0x00, 0x02, 0x06, 0x01, 0x00, 0x04, 0x0b, 0x08, 0x00, 0x09, 0x00, 0x00, 0x00
        /*0020*/ 	.byte	0x00, 0x00, 0x00, 0x00


//--------------------- .nv.info._Z6VecAddPfS_S_Pi --------------------------
	.section	.nv.info._Z6VecAddPfS_S_Pi,"",@"SHT_CUDA_INFO"
	.sectionflags	@""
	.align	4


	//----- nvinfo : EIATTR_CUDA_API_VERSION
	.align		4
        /*0000*/ 	.byte	0x04, 0x37
        /*0002*/ 	.short	(.L_7 - .L_6)
.L_6:
        /*0004*/ 	.word	0x00000082


	//----- nvinfo : EIATTR_KPARAM_INFO
	.align		4
.L_7:
        /*0008*/ 	.byte	0x04, 0x17
        /*000a*/ 	.short	(.L_9 - .L_8)
.L_8:
        /*000c*/ 	.word	0x00000000
        /*0010*/ 	.short	0x0003
        /*0012*/ 	.short	0x0018
        /*0014*/ 	.byte	0x00, 0xf5, 0x21, 0x00


	//----- nvinfo : EIATTR_KPARAM_INFO
	.align		4
.L_9:
        /*0018*/ 	.byte	0x04, 0x17
        /*001a*/ 	.short	(.L_11 - .L_10)
.L_10:
        /*001c*/ 	.word	0x00000000
        /*0020*/ 	.short	0x0002
        /*0022*/ 	.short	0x0010
        /*0024*/ 	.byte	0x00, 0xf5, 0x21, 0x00


	//----- nvinfo : EIATTR_KPARAM_INFO
	.align		4
.L_11:
        /*0028*/ 	.byte	0x04, 0x17
        /*002a*/ 	.short	(.L_13 - .L_12)
.L_12:
        /*002c*/ 	.word	0x00000000
        /*0030*/ 	.short	0x0001
        /*0032*/ 	.short	0x0008
        /*0034*/ 	.byte	0x00, 0xf5, 0x21, 0x00


	//----- nvinfo : EIATTR_KPARAM_INFO
	.align		4
.L_13:
        /*0038*/ 	.byte	0x04, 0x17
        /*003a*/ 	.short	(.L_15 - .L_14)
.L_14:
        /*003c*/ 	.word	0x00000000
        /*0040*/ 	.short	0x0000
        /*0042*/ 	.short	0x0000
        /*0044*/ 	.byte	0x00, 0xf5, 0x21, 0x00


	//----- nvinfo : EIATTR_SPARSE_MMA_MASK
	.align		4
.L_15:
        /*0048*/ 	.byte	0x03, 0x50
        /*004a*/ 	.short	0x0000


	//----- nvinfo : EIATTR_MAXREG_COUNT
	.align		4
        /*004c*/ 	.byte	0x03, 0x1b
        /*004e*/ 	.short	0x00ff


	//----- nvinfo : EIATTR_MERCURY_ISA_VERSION
	.align		4
        /*0050*/ 	.byte	0x03, 0x5f
        /*0052*/ 	.short	0x0101


	//----- nvinfo : EIATTR_VRC_CTA_INIT_COUNT
	.align		4
        /*0054*/ 	.byte	0x02, 0x4a
	.zero		1
	.zero		1


	//----- nvinfo : EIATTR_EXIT_INSTR_OFFSETS
	.align		4
        /*0058*/ 	.byte	0x04, 0x1c
        /*005a*/ 	.short	(.L_17 - .L_16)


	//   ....[0]....
.L_16:
        /*005c*/ 	.word	0x000000f0


	//----- nvinfo : EIATTR_CBANK_PARAM_SIZE
	.align		4
.L_17:
        /*0060*/ 	.byte	0x03, 0x19
        /*0062*/ 	.short	0x0020


	//----- nvinfo : EIATTR_PARAM_CBANK
	.align		4
        /*0064*/ 	.byte	0x04, 0x0a
        /*0066*/ 	.short	(.L_19 - .L_18)
	.align		4
.L_18:
        /*0068*/ 	.word	index@(.nv.constant0._Z6VecAddPfS_S_Pi)
        /*006c*/ 	.short	0x0380
        /*006e*/ 	.short	0x0020


	//----- nvinfo : EIATTR_SW_WAR
	.align		4
.L_19:
        /*0070*/ 	.byte	0x04, 0x36
        /*0072*/ 	.short	(.L_21 - .L_20)
.L_20:
        /*0074*/ 	.word	0x00000008
.L_21:


//--------------------- .nv.callgraph             --------------------------
	.section	.nv.callgraph,"",@"SHT_CUDA_CALLGRAPH"
	.align	4
	.sectionentsize	8
	.align		4
        /*0000*/ 	.word	0x00000000
	.align		4
        /*0004*/ 	.word	0xffffffff
	.align		4
        /*0008*/ 	.word	0x00000000
	.align		4
        /*000c*/ 	.word	0xfffffffe
	.align		4
        /*0010*/ 	.word	0x00000000
	.align		4
        /*0014*/ 	.word	0xfffffffd
	.align		4
        /*0018*/ 	.word	0x00000000
	.align		4
        /*001c*/ 	.word	0xfffffffc


//--------------------- .text._Z6VecAddPfS_S_Pi   --------------------------
	.section	.text._Z6VecAddPfS_S_Pi,"ax",@progbits
	.align	128
        .global         _Z6VecAddPfS_S_Pi
        .type           _Z6VecAddPfS_S_Pi,@function
        .size           _Z6VecAddPfS_S_Pi,(.L_x_1 - _Z6VecAddPfS_S_Pi)
        .other          _Z6VecAddPfS_S_Pi,@"STO_CUDA_ENTRY STV_DEFAULT"
_Z6VecAddPfS_S_Pi:
.text._Z6VecAddPfS_S_Pi:
[----:B------:R-:W-:Y:S01]  /*0000*/  LDC R1, c[0x0][0x37c] ;  /* 0x0000df00ff017b82 */ /* 0x000fe20000000800 */
[----:B------:R-:W0:Y:S07]  /*0010*/  S2R R13, SR_TID.X ;  /* 0x00000000000d7919 */ /* 0x000e2e0000002100 */
[----:B------:R-:W0:Y:S01]  /*0020*/  LDC.64 R2, c[0x0][0x380] ;  /* 0x0000e000ff027b82 */ /* 0x000e220000000a00 */
[----:B------:R-:W1:Y:S07]  /*0030*/  LDCU.64 UR4, c[0x0][0x358] ;  /* 0x00006b00ff0477ac */ /* 0x000e6e0008000a00 */
[----:B------:R-:W2:Y:S08]  /*0040*/  LDC.64 R4, c[0x0][0x388] ;  /* 0x0000e200ff047b82 */ /* 0x000eb00000000a00 */
[----:B------:R-:W3:Y:S01]  /*0050*/  LDC.64 R6, c[0x0][0x390] ;  /* 0x0000e400ff067b82 */ /* 0x000ee20000000a00 */
[----:B0-----:R-:W-:-:S04]  /*0060*/  IMAD.WIDE.U32 R2, R13, 0x4, R2 ;  /* 0x000000040d027825 */ /* 0x001fc800078e0002 */
[C---:B--2---:R-:W-:Y:S02]  /*0070*/  IMAD.WIDE.U32 R4, R13.reuse, 0x4, R4 ;  /* 0x000000040d047825 */ /* 0x044fe400078e0004 */
[----:B-1----:R-:W2:Y:S04]  /*0080*/  LDG.E R2, desc[UR4][R2.64] ;  /* 0x0000000402027981 */ /* 0x002ea8000c1e1900 */
[----:B------:R-:W2:Y:S01]  /*0090*/  LDG.E R5, desc[UR4][R4.64] ;  /* 0x0000000404057981 */ /* 0x000ea2000c1e1900 */
[----:B------:R-:W0:Y:S01]  /*00a0*/  LDC.64 R8, c[0x0][0x398] ;  /* 0x0000e600ff087b82 */ /* 0x000e220000000a00 */
[----:B---3--:R-:W-:-:S04]  /*00b0*/  IMAD.WIDE.U32 R6, R13, 0x4, R6 ;  /* 0x000000040d067825 */ /* 0x008fc800078e0006 */
[----:B--2---:R-:W-:-:S05]  /*00c0*/  FADD R11, R2, R5 ;  /* 0x00000005020b7221 */ /* 0x004fca0000000000 */
[----:B------:R-:W-:Y:S04]  /*00d0*/  STG.E desc[UR4][R6.64], R11 ;  /* 0x0000000b06007986 */ /* 0x000fe8000c101904 */
[----:B0-----:R-:W-:Y:S01]  /*00e0*/  STG.E desc[UR4][R8.64], R13 ;  /* 0x0000000d08007986 */ /* 0x001fe2000c101904 */
[----:B------:R-:W-:Y:S05]  /*00f0*/  EXIT ;  /* 0x000000000000794d */ /* 0x000fea0003800000 */
.L_x_0:
[----:B------:R-:W-:-:S00]  /*0100*/  BRA `(.L_x_0) ;  /* 0xfffffffc00fc7947 */ /* 0x000fc0000383ffff */
[----:B------:R-:W-:-:S00]  /*0110*/  NOP ;  /* 0x0000000000007918 */ /* 0x000fc00000000000 */
        /* <DEDUP_REMOVED lines=14> */
.L_x_1:


//--------------------- .nv.shared.reserved.0     --------------------------
	.section	.nv.shared.reserved.0,"aw",@nobits
	.weak		__nv_reservedSMEM_offset_0_alias
	.size		__nv_reservedSMEM_offset_0_alias, 0, 64
	.other		__nv_reservedSMEM_offset_0_alias,@"STO_CUDA_RESERVED_SHARED STV_DEFAULT"
__nv_reservedSMEM_offset_0_alias:
	.zero		0
	.zero		64


//--------------------- .nv.constant0._Z6VecAddPfS_S_Pi --------------------------
	.section	.nv.constant0._Z6VecAddPfS_S_Pi,"a",@progbits
	.sectionflags	@""
	.align	4
.nv.constant0._Z6VecAddPfS_S_Pi:
	.zero		928


//--------------------- SYMBOLS --------------------------

	.type		.nv.reservedSmem.offset0,@object
	.size		.nv.reservedSmem.offset0,0x4
